//
// Generated by NVIDIA NVVM Compiler
//
// Compiler Build ID: CL-36424714
// Cuda compilation tools, release 13.0, V13.0.88
// Based on NVVM 20.0.0
//

.version 9.0
.target sm_100
.address_size 64

	// .globl	_Z10matrix_mulPbS_S_iiii
// _ZZ10matrix_mulPbS_S_iiiiE3s_a has been demoted
// _ZZ10matrix_mulPbS_S_iiiiE3s_b has been demoted

.visible .entry _Z10matrix_mulPbS_S_iiii(
	.param .u64 .ptr .align 1 _Z10matrix_mulPbS_S_iiii_param_0,
	.param .u64 .ptr .align 1 _Z10matrix_mulPbS_S_iiii_param_1,
	.param .u64 .ptr .align 1 _Z10matrix_mulPbS_S_iiii_param_2,
	.param .u32 _Z10matrix_mulPbS_S_iiii_param_3,
	.param .u32 _Z10matrix_mulPbS_S_iiii_param_4,
	.param .u32 _Z10matrix_mulPbS_S_iiii_param_5,
	.param .u32 _Z10matrix_mulPbS_S_iiii_param_6
)
{
	.reg .pred 	%p<60>;
	.reg .b16 	%rs<94>;
	.reg .b32 	%r<136>;
	.reg .b64 	%rd<13>;
	// demoted variable
	.shared .align 1 .b8 _ZZ10matrix_mulPbS_S_iiiiE3s_a[1024];
	// demoted variable
	.shared .align 1 .b8 _ZZ10matrix_mulPbS_S_iiiiE3s_b[1024];
	ld.param.u64 	%rd3, [_Z10matrix_mulPbS_S_iiii_param_0];
	ld.param.u64 	%rd4, [_Z10matrix_mulPbS_S_iiii_param_1];
	ld.param.u64 	%rd5, [_Z10matrix_mulPbS_S_iiii_param_2];
	ld.param.u32 	%r71, [_Z10matrix_mulPbS_S_iiii_param_3];
	ld.param.u32 	%r72, [_Z10matrix_mulPbS_S_iiii_param_4];
	ld.param.u32 	%r73, [_Z10matrix_mulPbS_S_iiii_param_5];
	ld.param.u32 	%r74, [_Z10matrix_mulPbS_S_iiii_param_6];
	mov.u32 	%r1, %ctaid.x;
	mov.u32 	%r75, %ntid.x;
	mov.u32 	%r2, %tid.x;
	mad.lo.s32 	%r3, %r1, %r75, %r2;
	mov.u32 	%r4, %ctaid.y;
	mov.u32 	%r76, %ntid.y;
	mov.u32 	%r5, %tid.y;
	mad.lo.s32 	%r6, %r4, %r76, %r5;
	setp.lt.s32 	%p2, %r74, 1;
	mov.b16 	%rs91, 0;
	@%p2 bra 	$L__BB0_51;
	shl.b32 	%r79, %r4, 5;
	add.s32 	%r7, %r79, %r5;
	mul.lo.s32 	%r8, %r71, %r7;
	shl.b32 	%r80, %r5, 5;
	mov.u32 	%r81, _ZZ10matrix_mulPbS_S_iiiiE3s_a;
	add.s32 	%r9, %r81, %r80;
	shl.b32 	%r82, %r1, 5;
	add.s32 	%r10, %r82, %r2;
	mov.u32 	%r83, _ZZ10matrix_mulPbS_S_iiiiE3s_b;
	add.s32 	%r12, %r83, %r2;
	add.s32 	%r11, %r12, %r80;
	setp.lt.s32 	%p3, %r3, %r73;
	setp.lt.s32 	%p4, %r6, %r72;
	and.pred  	%p1, %p3, %p4;
	add.s32 	%r13, %r9, 3;
	add.s32 	%r14, %r12, 128;
	cvta.to.global.u64 	%rd1, %rd3;
	cvta.to.global.u64 	%rd2, %rd4;
	mov.b32 	%r118, 0;
	mov.b16 	%rs91, 0;
	mov.b32 	%r135, 32;
	not.pred 	%p11, %p1;
	mov.u32 	%r134, %r71;
$L__BB0_2:
	setp.ge.s32 	%p5, %r7, %r72;
	shl.b32 	%r18, %r118, 5;
	add.s32 	%r84, %r18, %r2;
	setp.ge.s32 	%p6, %r84, %r71;
	or.pred  	%p7, %p5, %p6;
	@%p7 bra 	$L__BB0_4;
	add.s32 	%r85, %r84, %r8;
	cvt.s64.s32 	%rd6, %r85;
	add.s64 	%rd7, %rd1, %rd6;
	ld.global.u8 	%rs33, [%rd7];
	add.s32 	%r86, %r9, %r2;
	st.shared.u8 	[%r86], %rs33;
$L__BB0_4:
	setp.ge.s32 	%p8, %r10, %r73;
	add.s32 	%r20, %r18, %r5;
	setp.ge.s32 	%p9, %r20, %r71;
	or.pred  	%p10, %p8, %p9;
	@%p10 bra 	$L__BB0_6;
	mad.lo.s32 	%r87, %r20, %r73, %r10;
	cvt.s64.s32 	%rd8, %r87;
	add.s64 	%rd9, %rd2, %rd8;
	ld.global.u8 	%rs34, [%rd9];
	st.shared.u8 	[%r11], %rs34;
$L__BB0_6:
	bar.sync 	0;
	@%p11 bra 	$L__BB0_50;
	setp.lt.s32 	%p12, %r134, 32;
	selp.b32 	%r135, %r134, %r135, %p12;
	setp.lt.s32 	%p13, %r135, 1;
	@%p13 bra 	$L__BB0_49;
	and.b32  	%r22, %r135, 7;
	setp.lt.u32 	%p14, %r135, 8;
	mov.b32 	%r130, 0;
	@%p14 bra 	$L__BB0_27;
	and.b32  	%r89, %r135, 2147483640;
	neg.s32 	%r121, %r89;
	mov.u32 	%r119, %r14;
	mov.u32 	%r120, %r13;
$L__BB0_10:
	.pragma "nounroll";
	ld.shared.u8 	%rs36, [%r120+-3];
	setp.eq.s16 	%p15, %rs36, 0;
	mov.b32 	%r122, 0;
	@%p15 bra 	$L__BB0_12;
	ld.shared.u8 	%rs37, [%r119+-128];
	setp.ne.s16 	%p16, %rs37, 0;
	selp.u32 	%r122, 1, 0, %p16;
$L__BB0_12:
	cvt.u32.u16 	%r92, %rs91;
	and.b32  	%r93, %r92, 255;
	or.b32  	%r29, %r122, %r93;
	ld.shared.u8 	%rs38, [%r120+-2];
	setp.eq.s16 	%p17, %rs38, 0;
	mov.b32 	%r123, 0;
	@%p17 bra 	$L__BB0_14;
	ld.shared.u8 	%rs39, [%r119+-96];
	setp.ne.s16 	%p18, %rs39, 0;
	selp.u32 	%r123, 1, 0, %p18;
$L__BB0_14:
	setp.ne.s32 	%p19, %r29, 0;
	selp.u32 	%r95, 1, 0, %p19;
	or.b32  	%r32, %r123, %r95;
	ld.shared.u8 	%rs40, [%r120+-1];
	setp.eq.s16 	%p20, %rs40, 0;
	mov.b32 	%r124, 0;
	@%p20 bra 	$L__BB0_16;
	ld.shared.u8 	%rs41, [%r119+-64];
	setp.ne.s16 	%p21, %rs41, 0;
	selp.u32 	%r124, 1, 0, %p21;
$L__BB0_16:
	or.b32  	%r35, %r124, %r32;
	ld.shared.u8 	%rs42, [%r120];
	setp.eq.s16 	%p22, %rs42, 0;
	mov.b32 	%r125, 0;
	@%p22 bra 	$L__BB0_18;
	ld.shared.u8 	%rs43, [%r119+-32];
	setp.ne.s16 	%p23, %rs43, 0;
	selp.u32 	%r125, 1, 0, %p23;
$L__BB0_18:
	or.b32  	%r38, %r125, %r35;
	ld.shared.u8 	%rs44, [%r120+1];
	setp.eq.s16 	%p24, %rs44, 0;
	mov.b32 	%r126, 0;
	@%p24 bra 	$L__BB0_20;
	ld.shared.u8 	%rs45, [%r119];
	setp.ne.s16 	%p25, %rs45, 0;
	selp.u32 	%r126, 1, 0, %p25;
$L__BB0_20:
	or.b32  	%r41, %r126, %r38;
	ld.shared.u8 	%rs46, [%r120+2];
	setp.eq.s16 	%p26, %rs46, 0;
	mov.b32 	%r127, 0;
	@%p26 bra 	$L__BB0_22;
	ld.shared.u8 	%rs47, [%r119+32];
	setp.ne.s16 	%p27, %rs47, 0;
	selp.u32 	%r127, 1, 0, %p27;
$L__BB0_22:
	or.b32  	%r44, %r127, %r41;
	ld.shared.u8 	%rs49, [%r120+3];
	setp.eq.s16 	%p28, %rs49, 0;
	mov.b16 	%rs79, 0;
	@%p28 bra 	$L__BB0_24;
	ld.shared.u8 	%rs50, [%r119+64];
	setp.ne.s16 	%p29, %rs50, 0;
	selp.u16 	%rs79, 1, 0, %p29;
$L__BB0_24:
	cvt.u16.u32 	%rs52, %r44;
	or.b16  	%rs5, %rs79, %rs52;
	ld.shared.u8 	%rs53, [%r120+4];
	setp.eq.s16 	%p30, %rs53, 0;
	mov.b16 	%rs80, 0;
	@%p30 bra 	$L__BB0_26;
	ld.shared.u8 	%rs54, [%r119+96];
	setp.ne.s16 	%p31, %rs54, 0;
	selp.u16 	%rs80, 1, 0, %p31;
$L__BB0_26:
	and.b32  	%r130, %r135, 2147483640;
	or.b16  	%rs91, %rs80, %rs5;
	add.s32 	%r121, %r121, 8;
	add.s32 	%r120, %r120, 8;
	add.s32 	%r119, %r119, 256;
	setp.ne.s32 	%p32, %r121, 0;
	@%p32 bra 	$L__BB0_10;
$L__BB0_27:
	setp.eq.s32 	%p33, %r22, 0;
	@%p33 bra 	$L__BB0_49;
	and.b32  	%r50, %r135, 3;
	setp.lt.u32 	%p34, %r22, 4;
	@%p34 bra 	$L__BB0_38;
	add.s32 	%r51, %r9, %r130;
	ld.shared.u8 	%rs56, [%r51];
	setp.eq.s16 	%p35, %rs56, 0;
	shl.b32 	%r100, %r130, 5;
	add.s32 	%r52, %r12, %r100;
	mov.b32 	%r129, 0;
	@%p35 bra 	$L__BB0_31;
	ld.shared.u8 	%rs57, [%r52];
	setp.ne.s16 	%p36, %rs57, 0;
	selp.u32 	%r129, 1, 0, %p36;
$L__BB0_31:
	cvt.u32.u16 	%r101, %rs91;
	and.b32  	%r102, %r101, 255;
	or.b32  	%r55, %r129, %r102;
	ld.shared.u8 	%rs59, [%r51+1];
	setp.eq.s16 	%p37, %rs59, 0;
	mov.b16 	%rs83, 0;
	@%p37 bra 	$L__BB0_33;
	ld.shared.u8 	%rs60, [%r52+32];
	setp.ne.s16 	%p38, %rs60, 0;
	selp.u16 	%rs83, 1, 0, %p38;
$L__BB0_33:
	setp.ne.s32 	%p39, %r55, 0;
	selp.u16 	%rs62, 1, 0, %p39;
	or.b16  	%rs13, %rs83, %rs62;
	ld.shared.u8 	%rs63, [%r51+2];
	setp.eq.s16 	%p40, %rs63, 0;
	mov.b16 	%rs84, 0;
	@%p40 bra 	$L__BB0_35;
	ld.shared.u8 	%rs64, [%r52+64];
	setp.ne.s16 	%p41, %rs64, 0;
	selp.u16 	%rs84, 1, 0, %p41;
$L__BB0_35:
	or.b16  	%rs16, %rs84, %rs13;
	ld.shared.u8 	%rs66, [%r51+3];
	setp.eq.s16 	%p42, %rs66, 0;
	mov.b16 	%rs85, 0;
	@%p42 bra 	$L__BB0_37;
	ld.shared.u8 	%rs67, [%r52+96];
	setp.ne.s16 	%p43, %rs67, 0;
	selp.u16 	%rs85, 1, 0, %p43;
$L__BB0_37:
	or.b16  	%rs91, %rs85, %rs16;
	add.s32 	%r130, %r130, 4;
$L__BB0_38:
	setp.eq.s32 	%p44, %r50, 0;
	@%p44 bra 	$L__BB0_49;
	setp.eq.s32 	%p45, %r50, 1;
	@%p45 bra 	$L__BB0_45;
	add.s32 	%r58, %r9, %r130;
	ld.shared.u8 	%rs69, [%r58];
	setp.eq.s16 	%p46, %rs69, 0;
	shl.b32 	%r104, %r130, 5;
	add.s32 	%r59, %r12, %r104;
	mov.b32 	%r131, 0;
	@%p46 bra 	$L__BB0_42;
	ld.shared.u8 	%rs70, [%r59];
	setp.ne.s16 	%p47, %rs70, 0;
	selp.u32 	%r131, 1, 0, %p47;
$L__BB0_42:
	cvt.u32.u16 	%r105, %rs91;
	and.b32  	%r106, %r105, 255;
	or.b32  	%r62, %r131, %r106;
	ld.shared.u8 	%rs72, [%r58+1];
	setp.eq.s16 	%p48, %rs72, 0;
	mov.b16 	%rs88, 0;
	@%p48 bra 	$L__BB0_44;
	ld.shared.u8 	%rs73, [%r59+32];
	setp.ne.s16 	%p49, %rs73, 0;
	selp.u16 	%rs88, 1, 0, %p49;
$L__BB0_44:
	setp.ne.s32 	%p50, %r62, 0;
	selp.u16 	%rs74, 1, 0, %p50;
	or.b16  	%rs91, %rs88, %rs74;
	add.s32 	%r130, %r130, 2;
$L__BB0_45:
	and.b32  	%r107, %r135, 1;
	setp.eq.b32 	%p51, %r107, 1;
	not.pred 	%p52, %p51;
	@%p52 bra 	$L__BB0_49;
	add.s32 	%r109, %r9, %r130;
	ld.shared.u8 	%rs75, [%r109];
	setp.eq.s16 	%p53, %rs75, 0;
	mov.b32 	%r133, 0;
	@%p53 bra 	$L__BB0_48;
	shl.b32 	%r110, %r130, 5;
	add.s32 	%r111, %r12, %r110;
	ld.shared.u8 	%rs76, [%r111];
	setp.ne.s16 	%p54, %rs76, 0;
	selp.u32 	%r133, 1, 0, %p54;
$L__BB0_48:
	cvt.u32.u16 	%r112, %rs91;
	and.b32  	%r113, %r112, 255;
	or.b32  	%r114, %r133, %r113;
	setp.ne.s32 	%p55, %r114, 0;
	selp.u16 	%rs91, 1, 0, %p55;
$L__BB0_49:
	add.s32 	%r134, %r134, -32;
$L__BB0_50:
	bar.sync 	0;
	add.s32 	%r118, %r118, 1;
	setp.ne.s32 	%p56, %r118, %r74;
	@%p56 bra 	$L__BB0_2;
$L__BB0_51:
	setp.ge.s32 	%p57, %r3, %r73;
	setp.ge.s32 	%p58, %r6, %r72;
	or.pred  	%p59, %p57, %p58;
	@%p59 bra 	$L__BB0_53;
	mad.lo.s32 	%r115, %r73, %r6, %r3;
	cvt.s64.s32 	%rd10, %r115;
	cvta.to.global.u64 	%rd11, %rd5;
	add.s64 	%rd12, %rd11, %rd10;
	st.global.u8 	[%rd12], %rs91;
$L__BB0_53:
	ret;

}


// ===== COMPILED SASS (sm_100) =====

	.target	sm_100

	.elftype	@"ET_EXEC"


//--------------------- .note.nv.tkinfo           --------------------------
	.section	.note.nv.tkinfo,"",@"SHT_NOTE"
	.sectionflags	@"SHF_NOTE_NV_TKINFO"
	.tkinfo
        /*0018*/ 	.word	0x00000002
        /*0030*/ 	.string	""
        /*0030*/ 	.string	"ptxas"
        /*0030*/ 	.string	"Cuda compilation tools, release 13.0, V13.0.88"
        /*0030*/ 	.string	"Build cuda_13.0.r13.0/compiler.36424714_0"
        /*0030*/ 	.string	"-arch sm_100 -m 64 "



//--------------------- .note.nv.cuinfo           --------------------------
	.section	.note.nv.cuinfo,"",@"SHT_NOTE"
	.sectionflags	@"SHF_NOTE_NV_CUINFO"
        /*0018*/ 	.short	0x0002
        /*001a*/ 	.short	0x0064
        /*001c*/ 	.short	0x0082
	.zero		2


//--------------------- .nv.info                  --------------------------
	.section	.nv.info,"",@"SHT_CUDA_INFO"
	.align	4


	//----- nvinfo : EIATTR_REGCOUNT
	.align		4
        /*0000*/ 	.byte	0x04, 0x2f
        /*0002*/ 	.short	(.L_1 - .L_0)
	.align		4
.L_0:
        /*0004*/ 	.word	index@(_Z10matrix_mulPbS_S_iiii)
        /*0008*/ 	.word	0x0000001f


	//----- nvinfo : EIATTR_FRAME_SIZE
	.align		4
.L_1:
        /*000c*/ 	.byte	0x04, 0x11
        /*000e*/ 	.short	(.L_3 - .L_2)
	.align		4
.L_2:
        /*0010*/ 	.word	index@(_Z10matrix_mulPbS_S_iiii)
        /*0014*/ 	.word	0x00000000


	//----- nvinfo : EIATTR_MIN_STACK_SIZE
	.align		4
.L_3:
        /*0018*/ 	.byte	0x04, 0x12
        /*001a*/ 	.short	(.L_5 - .L_4)
	.align		4
.L_4:
        /*001c*/ 	.word	index@(_Z10matrix_mulPbS_S_iiii)
        /*0020*/ 	.word	0x00000000
.L_5:


//--------------------- .nv.compat                --------------------------
	.section	.nv.compat,"",@"SHT_CUDA_COMPAT_INFO"
	.align	4
        /*0000*/ 	.byte	0x02, 0x09, 0x00, 0x00, 0x02, 0x02, 0x01, 0x00, 0x02, 0x05, 0x05, 0x00, 0x03, 0x07, 0x01, 0x01
        /*0010*/ 	.byte	0x02, 0x03, 0x00, 0x00, 0x02, 0x06, 0x01, 0x00, 0x04, 0x0b, 0x08, 0x00, 0x09, 0x00, 0x00, 0x00
        /*0020*/ 	.byte	0x00, 0x00, 0x00, 0x00


//--------------------- .nv.info._Z10matrix_mulPbS_S_iiii --------------------------
	.section	.nv.info._Z10matrix_mulPbS_S_iiii,"",@"SHT_CUDA_INFO"
	.sectionflags	@""
	.align	4


	//----- nvinfo : EIATTR_CUDA_API_VERSION
	.align		4
        /*0000*/ 	.byte	0x04, 0x37
        /*0002*/ 	.short	(.L_7 - .L_6)
.L_6:
        /*0004*/ 	.word	0x00000082


	//----- nvinfo : EIATTR_KPARAM_INFO
	.align		4
.L_7:
        /*0008*/ 	.byte	0x04, 0x17
        /*000a*/ 	.short	(.L_9 - .L_8)
.L_8:
        /*000c*/ 	.word	0x00000000
        /*0010*/ 	.short	0x0006
        /*0012*/ 	.short	0x0024
        /*0014*/ 	.byte	0x00, 0xf0, 0x11, 0x00


	//----- nvinfo : EIATTR_KPARAM_INFO
	.align		4
.L_9:
        /*0018*/ 	.byte	0x04, 0x17
        /*001a*/ 	.short	(.L_11 - .L_10)
.L_10:
        /*001c*/ 	.word	0x00000000
        /*0020*/ 	.short	0x0005
        /*0022*/ 	.short	0x0020
        /*0024*/ 	.byte	0x00, 0xf0, 0x11, 0x00


	//----- nvinfo : EIATTR_KPARAM_INFO
	.align		4
.L_11:
        /*0028*/ 	.byte	0x04, 0x17
        /*002a*/ 	.short	(.L_13 - .L_12)
.L_12:
        /*002c*/ 	.word	0x00000000
        /*0030*/ 	.short	0x0004
        /*0032*/ 	.short	0x001c
        /*0034*/ 	.byte	0x00, 0xf0, 0x11, 0x00


	//----- nvinfo : EIATTR_KPARAM_INFO
	.align		4
.L_13:
        /*0038*/ 	.byte	0x04, 0x17
        /*003a*/ 	.short	(.L_15 - .L_14)
.L_14:
        /*003c*/ 	.word	0x00000000
        /*0040*/ 	.short	0x0003
        /*0042*/ 	.short	0x0018
        /*0044*/ 	.byte	0x00, 0xf0, 0x11, 0x00


	//----- nvinfo : EIATTR_KPARAM_INFO
	.align		4
.L_15:
        /*0048*/ 	.byte	0x04, 0x17
        /*004a*/ 	.short	(.L_17 - .L_16)
.L_16:
        /*004c*/ 	.word	0x00000000
        /*0050*/ 	.short	0x0002
        /*0052*/ 	.short	0x0010
        /*0054*/ 	.byte	0x00, 0xf5, 0x21, 0x00


	//----- nvinfo : EIATTR_KPARAM_INFO
	.align		4
.L_17:
        /*0058*/ 	.byte	0x04, 0x17
        /*005a*/ 	.short	(.L_19 - .L_18)
.L_18:
        /*005c*/ 	.word	0x00000000
        /*0060*/ 	.short	0x0001
        /*0062*/ 	.short	0x0008
        /*0064*/ 	.byte	0x00, 0xf5, 0x21, 0x00


	//----- nvinfo : EIATTR_KPARAM_INFO
	.align		4
.L_19:
        /*0068*/ 	.byte	0x04, 0x17
        /*006a*/ 	.short	(.L_21 - .L_20)
.L_20:
        /*006c*/ 	.word	0x00000000
        /*0070*/ 	.short	0x0000
        /*0072*/ 	.short	0x0000
        /*0074*/ 	.byte	0x00, 0xf5, 0x21, 0x00


	//----- nvinfo : EIATTR_SPARSE_MMA_MASK
	.align		4
.L_21:
        /*0078*/ 	.byte	0x03, 0x50
        /*007a*/ 	.short	0x0000


	//----- nvinfo : EIATTR_MAXREG_COUNT
	.align		4
        /*007c*/ 	.byte	0x03, 0x1b
        /*007e*/ 	.short	0x00ff


	//----- nvinfo : EIATTR_NUM_BARRIERS
	.align		4
        /*0080*/ 	.byte	0x02, 0x4c
        /*0082*/ 	.byte	0x01
	.zero		1


	//----- nvinfo : EIATTR_MERCURY_ISA_VERSION
	.align		4
        /*0084*/ 	.byte	0x03, 0x5f
        /*0086*/ 	.short	0x0101


	//----- nvinfo : EIATTR_VRC_CTA_INIT_COUNT
	.align		4
        /*0088*/ 	.byte	0x02, 0x4a
	.zero		1
	.zero		1


	//----- nvinfo : EIATTR_EXIT_INSTR_OFFSETS
	.align		4
        /*008c*/ 	.byte	0x04, 0x1c
        /*008e*/ 	.short	(.L_23 - .L_22)


	//   ....[0]....
.L_22:
        /*0090*/ 	.word	0x00000e70


	//   ....[1]....
        /*0094*/ 	.word	0x00000ed0


	//----- nvinfo : EIATTR_CRS_STACK_SIZE
	.align		4
.L_23:
        /*0098*/ 	.byte	0x04, 0x1e
        /*009a*/ 	.short	(.L_25 - .L_24)
.L_24:
        /*009c*/ 	.word	0x00000000


	//----- nvinfo : EIATTR_CBANK_PARAM_SIZE
	.align		4
.L_25:
        /*00a0*/ 	.byte	0x03, 0x19
        /*00a2*/ 	.short	0x0028


	//----- nvinfo : EIATTR_PARAM_CBANK
	.align		4
        /*00a4*/ 	.byte	0x04, 0x0a
        /*00a6*/ 	.short	(.L_27 - .L_26)
	.align		4
.L_26:
        /*00a8*/ 	.word	index@(.nv.constant0._Z10matrix_mulPbS_S_iiii)
        /*00ac*/ 	.short	0x0380
        /*00ae*/ 	.short	0x0028


	//----- nvinfo : EIATTR_SW_WAR
	.align		4
.L_27:
        /*00b0*/ 	.byte	0x04, 0x36
        /*00b2*/ 	.short	(.L_29 - .L_28)
.L_28:
        /*00b4*/ 	.word	0x00000008
.L_29:


//--------------------- .nv.callgraph             --------------------------
	.section	.nv.callgraph,"",@"SHT_CUDA_CALLGRAPH"
	.align	4
	.sectionentsize	8
	.align		4
        /*0000*/ 	.word	0x00000000
	.align		4
        /*0004*/ 	.word	0xffffffff
	.align		4
        /*0008*/ 	.word	0x00000000
	.align		4
        /*000c*/ 	.word	0xfffffffe
	.align		4
        /*0010*/ 	.word	0x00000000
	.align		4
        /*0014*/ 	.word	0xfffffffd
	.align		4
        /*0018*/ 	.word	0x00000000
	.align		4
        /*001c*/ 	.word	0xfffffffc


//--------------------- .text._Z10matrix_mulPbS_S_iiii --------------------------
	.section	.text._Z10matrix_mulPbS_S_iiii,"ax",@progbits
	.align	128
        .global         _Z10matrix_mulPbS_S_iiii
        .type           _Z10matrix_mulPbS_S_iiii,@function
        .size           _Z10matrix_mulPbS_S_iiii,(.L_x_14 - _Z10matrix_mulPbS_S_iiii)
        .other          _Z10matrix_mulPbS_S_iiii,@"STO_CUDA_ENTRY STV_DEFAULT"
_Z10matrix_mulPbS_S_iiii:
.text._Z10matrix_mulPbS_S_iiii:
[----:B------:R-:W-:Y:S01]  /*0000*/  LDC R1, c[0x0][0x37c] ;  /* 0x0000df00ff017b82 */ /* 0x000fe20000000800 */
[----:B------:R-:W0:Y:S01]  /*0010*/  S2R R13, SR_CTAID.X ;  /* 0x00000000000d7919 */ /* 0x000e220000002500 */
[----:B------:R-:W1:Y:S01]  /*0020*/  LDCU UR6, c[0x0][0x3a4] ;  /* 0x00007480ff0677ac */ /* 0x000e620008000800 */
[----:B------:R-:W-:Y:S01]  /*0030*/  PRMT R19, RZ, 0x7610, R19 ;  /* 0x00007610ff137816 */ /* 0x000fe20000000013 */
[----:B------:R-:W0:Y:S01]  /*0040*/  S2R R18, SR_TID.X ;  /* 0x0000000000127919 */ /* 0x000e220000002100 */
[----:B------:R-:W0:Y:S01]  /*0050*/  LDCU UR4, c[0x0][0x360] ;  /* 0x00006c00ff0477ac */ /* 0x000e220008000800 */
[----:B------:R-:W2:Y:S01]  /*0060*/  S2R R14, SR_CTAID.Y ;  /* 0x00000000000e7919 */ /* 0x000ea20000002600 */
[----:B------:R-:W2:Y:S01]  /*0070*/  LDCU UR5, c[0x0][0x364] ;  /* 0x00006c80ff0577ac */ /* 0x000ea20008000800 */
[----:B------:R-:W2:Y:S01]  /*0080*/  S2R R17, SR_TID.Y ;  /* 0x0000000000117919 */ /* 0x000ea20000002200 */
[----:B------:R-:W3:Y:S01]  /*0090*/  LDCU.64 UR8, c[0x0][0x358] ;  /* 0x00006b00ff0877ac */ /* 0x000ee20008000a00 */
[----:B-1----:R-:W-:Y:S01]  /*00a0*/  UISETP.GE.AND UP0, UPT, UR6, 0x1, UPT ;  /* 0x000000010600788c */ /* 0x002fe2000bf06270 */
[----:B0-----:R-:W-:-:S02]  /*00b0*/  IMAD R16, R13, UR4, R18 ;  /* 0x000000040d107c24 */ /* 0x001fc4000f8e0212 */
[----:B--2---:R-:W-:-:S06]  /*00c0*/  IMAD R15, R14, UR5, R17 ;  /* 0x000000050e0f7c24 */ /* 0x004fcc000f8e0211 */
[----:B---3--:R-:W-:Y:S05]  /*00d0*/  BRA.U !UP0, `(.L_x_0) ;  /* 0x0000000d08547547 */ /* 0x008fea000b800000 */
[----:B------:R-:W0:Y:S01]  /*00e0*/  S2UR UR6, SR_CgaCtaId ;  /* 0x00000000000679c3 */ /* 0x000e220000008800 */
[----:B------:R-:W1:Y:S01]  /*00f0*/  LDCU UR7, c[0x0][0x39c] ;  /* 0x00007380ff0777ac */ /* 0x000e620008000800 */
[----:B------:R-:W-:Y:S01]  /*0100*/  IMAD R14, R14, 0x20, R17 ;  /* 0x000000200e0e7824 */ /* 0x000fe200078e0211 */
[----:B------:R-:W-:Y:S01]  /*0110*/  PRMT R19, RZ, 0x7610, R19 ;  /* 0x00007610ff137816 */ /* 0x000fe20000000013 */
[----:B------:R-:W-:Y:S01]  /*0120*/  IMAD R13, R13, 0x20, R18 ;  /* 0x000000200d0d7824 */ /* 0x000fe200078e0212 */
[----:B------:R-:W2:Y:S01]  /*0130*/  LDCU UR10, c[0x0][0x3a0] ;  /* 0x00007400ff0a77ac */ /* 0x000ea20008000800 */
[----:B------:R-:W-:Y:S02]  /*0140*/  IMAD.MOV.U32 R12, RZ, RZ, RZ ;  /* 0x000000ffff0c7224 */ /* 0x000fe400078e00ff */
[----:B------:R-:W-:Y:S01]  /*0150*/  IMAD.MOV.U32 R9, RZ, RZ, 0x20 ;  /* 0x00000020ff097424 */ /* 0x000fe200078e00ff */
[----:B------:R-:W3:Y:S01]  /*0160*/  LDCU UR11, c[0x0][0x398] ;  /* 0x00007300ff0b77ac */ /* 0x000ee20008000800 */
[----:B------:R-:W-:-:S02]  /*0170*/  UMOV UR4, 0x400 ;  /* 0x0000040000047882 */ /* 0x000fc40000000000 */
[----:B------:R-:W-:Y:S01]  /*0180*/  UIADD3 UR5, UPT, UPT, UR4, 0x400, URZ ;  /* 0x0000040004057890 */ /* 0x000fe2000fffe0ff */
[----:B-1----:R-:W-:-:S04]  /*0190*/  ISETP.GE.AND P0, PT, R15, UR7, PT ;  /* 0x000000070f007c0c */ /* 0x002fc8000bf06270 */
[----:B--2---:R-:W-:Y:S01]  /*01a0*/  ISETP.LT.AND P0, PT, R16, UR10, !P0 ;  /* 0x0000000a10007c0c */ /* 0x004fe2000c701270 */
[----:B0-----:R-:W-:Y:S02]  /*01b0*/  ULEA UR4, UR6, UR4, 0x18 ;  /* 0x0000000406047291 */ /* 0x001fe4000f8ec0ff */
[----:B------:R-:W-:Y:S01]  /*01c0*/  ULEA UR5, UR6, UR5, 0x18 ;  /* 0x0000000506057291 */ /* 0x000fe2000f8ec0ff */
[----:B---3--:R-:W-:-:S03]  /*01d0*/  IMAD.U32 R8, RZ, RZ, UR11 ;  /* 0x0000000bff087e24 */ /* 0x008fc6000f8e00ff */
[----:B------:R-:W-:Y:S02]  /*01e0*/  LEA R11, R17, UR4, 0x5 ;  /* 0x00000004110b7c11 */ /* 0x000fe4000f8e28ff */
[----:B------:R-:W-:-:S03]  /*01f0*/  VIADD R10, R18, UR5 ;  /* 0x00000005120a7c36 */ /* 0x000fc60008000000 */
[----:B------:R-:W-:Y:S02]  /*0200*/  VIADD R7, R11, 0x3 ;  /* 0x000000030b077836 */ /* 0x000fe40000000000 */
[----:B------:R-:W-:Y:S02]  /*0210*/  IMAD R6, R17, 0x20, R10 ;  /* 0x0000002011067824 */ /* 0x000fe400078e020a */
[----:B------:R-:W-:-:S07]  /*0220*/  VIADD R0, R10, 0x80 ;  /* 0x000000800a007836 */ /* 0x000fce0000000000 */
.L_x_12:
[----:B0-----:R-:W0:Y:S01]  /*0230*/  LDCU.64 UR4, c[0x0][0x398] ;  /* 0x00007300ff0477ac */ /* 0x001e220008000a00 */
[C---:B------:R-:W-:Y:S02]  /*0240*/  IMAD R21, R12.reuse, 0x20, R18 ;  /* 0x000000200c157824 */ /* 0x040fe400078e0212 */
[----:B------:R-:W-:Y:S01]  /*0250*/  IMAD R22, R12, 0x20, R17 ;  /* 0x000000200c167824 */ /* 0x000fe200078e0211 */
[----:B------:R-:W1:Y:S02]  /*0260*/  LDCU UR6, c[0x0][0x3a0] ;  /* 0x00007400ff0677ac */ /* 0x000e640008000800 */
[----:B0-----:R-:W-:Y:S02]  /*0270*/  ISETP.GE.AND P1, PT, R21, UR4, PT ;  /* 0x0000000415007c0c */ /* 0x001fe4000bf26270 */
[----:B------:R-:W-:Y:S02]  /*0280*/  ISETP.GE.AND P2, PT, R22, UR4, PT ;  /* 0x0000000416007c0c */ /* 0x000fe4000bf46270 */
[----:B------:R-:W-:-:S02]  /*0290*/  ISETP.GE.OR P1, PT, R14, UR5, P1 ;  /* 0x000000050e007c0c */ /* 0x000fc40008f26670 */
[----:B-1----:R-:W-:-:S11]  /*02a0*/  ISETP.GE.OR P2, PT, R13, UR6, P2 ;  /* 0x000000060d007c0c */ /* 0x002fd60009746670 */
[----:B------:R-:W0:Y:S01]  /*02b0*/  @!P1 LDC.64 R2, c[0x0][0x380] ;  /* 0x0000e000ff029b82 */ /* 0x000e220000000a00 */
[----:B------:R-:W-:Y:S01]  /*02c0*/  @!P1 IMAD R20, R14, UR4, R21 ;  /* 0x000000040e149c24 */ /* 0x000fe2000f8e0215 */
[----:B------:R-:W1:Y:S01]  /*02d0*/  LDCU UR4, c[0x0][0x3a4] ;  /* 0x00007480ff0477ac */ /* 0x000e620008000800 */
[----:B------:R-:W-:-:S05]  /*02e0*/  @!P2 IMAD R21, R22, UR6, R13 ;  /* 0x000000061615ac24 */ /* 0x000fca000f8e020d */
[----:B------:R-:W2:Y:S01]  /*02f0*/  @!P2 LDC.64 R4, c[0x0][0x388] ;  /* 0x0000e200ff04ab82 */ /* 0x000ea20000000a00 */
[----:B0-----:R-:W-:-:S04]  /*0300*/  @!P1 IADD3 R2, P3, PT, R20, R2, RZ ;  /* 0x0000000214029210 */ /* 0x001fc80007f7e0ff */
[----:B------:R-:W-:Y:S02]  /*0310*/  @!P1 LEA.HI.X.SX32 R3, R20, R3, 0x1, P3 ;  /* 0x0000000314039211 */ /* 0x000fe400018f0eff */
[----:B--2---:R-:W-:-:S03]  /*0320*/  @!P2 IADD3 R4, P4, PT, R21, R4, RZ ;  /* 0x000000041504a210 */ /* 0x004fc60007f9e0ff */
[----:B------:R-:W2:Y:S01]  /*0330*/  @!P1 LDG.E.U8 R2, desc[UR8][R2.64] ;  /* 0x0000000802029981 */ /* 0x000ea2000c1e1100 */
[----:B------:R-:W-:-:S06]  /*0340*/  @!P2 LEA.HI.X.SX32 R5, R21, R5, 0x1, P4 ;  /* 0x000000051505a211 */ /* 0x000fcc00020f0eff */
[----:B------:R-:W3:Y:S01]  /*0350*/  @!P2 LDG.E.U8 R5, desc[UR8][R4.64] ;  /* 0x000000080405a981 */ /* 0x000ee2000c1e1100 */
[----:B------:R-:W-:Y:S02]  /*0360*/  @!P1 IMAD.IADD R21, R11, 0x1, R18 ;  /* 0x000000010b159824 */ /* 0x000fe400078e0212 */
[----:B------:R-:W-:Y:S01]  /*0370*/  VIADD R12, R12, 0x1 ;  /* 0x000000010c0c7836 */ /* 0x000fe20000000000 */
[----:B------:R-:W-:Y:S02]  /*0380*/  BSSY.RECONVERGENT B1, `(.L_x_1) ;  /* 0x00000a8000017945 */ /* 0x000fe40003800200 */
[----:B--2---:R0:W-:Y:S02]  /*0390*/  @!P1 STS.U8 [R21], R2 ;  /* 0x0000000215009388 */ /* 0x0041e40000000000 */
[----:B-1----:R-:W-:Y:S02]  /*03a0*/  ISETP.NE.AND P1, PT, R12, UR4, PT ;  /* 0x000000040c007c0c */ /* 0x002fe4000bf25270 */
[----:B---3--:R0:W-:Y:S01]  /*03b0*/  @!P2 STS.U8 [R6], R5 ;  /* 0x000000050600a388 */ /* 0x0081e20000000000 */
[----:B------:R-:W-:Y:S06]  /*03c0*/  BAR.SYNC.DEFER_BLOCKING 0x0 ;  /* 0x0000000000007b1d */ /* 0x000fec0000010000 */
[----:B------:R-:W-:Y:S05]  /*03d0*/  @!P0 BRA `(.L_x_2) ;  /* 0x0000000800888947 */ /* 0x000fea0003800000 */
[C---:B------:R-:W-:Y:S01]  /*03e0*/  ISETP.GE.AND P2, PT, R8.reuse, 0x20, PT ;  /* 0x000000200800780c */ /* 0x040fe20003f46270 */
[----:B------:R-:W-:Y:S03]  /*03f0*/  BSSY.RECONVERGENT B0, `(.L_x_3) ;  /* 0x000009f000007945 */ /* 0x000fe60003800200 */
[----:B------:R-:W-:-:S04]  /*0400*/  SEL R9, R8, R9, !P2 ;  /* 0x0000000908097207 */ /* 0x000fc80005000000 */
[----:B------:R-:W-:-:S13]  /*0410*/  ISETP.GE.AND P2, PT, R9, 0x1, PT ;  /* 0x000000010900780c */ /* 0x000fda0003f46270 */
[----:B------:R-:W-:Y:S05]  /*0420*/  @!P2 BRA `(.L_x_4) ;  /* 0x00000008006ca947 */ /* 0x000fea0003800000 */
[C---:B------:R-:W-:Y:S01]  /*0430*/  ISETP.GE.U32.AND P2, PT, R9.reuse, 0x8, PT ;  /* 0x000000080900780c */ /* 0x040fe20003f46070 */
[----:B------:R-:W-:Y:S01]  /*0440*/  BSSY.RECONVERGENT B2, `(.L_x_5) ;  /* 0x0000049000027945 */ /* 0x000fe20003800200 */
[----:B------:R-:W-:Y:S01]  /*0450*/  LOP3.LUT R25, R9, 0x7, RZ, 0xc0, !PT ;  /* 0x0000000709197812 */ /* 0x000fe200078ec0ff */
[----:B------:R-:W-:-:S10]  /*0460*/  IMAD.MOV.U32 R4, RZ, RZ, RZ ;  /* 0x000000ffff047224 */ /* 0x000fd400078e00ff */
[----:B------:R-:W-:Y:S05]  /*0470*/  @!P2 BRA `(.L_x_6) ;  /* 0x000000040014a947 */ /* 0x000fea0003800000 */
[C---:B0-----:R-:W-:Y:S01]  /*0480*/  LOP3.LUT R5, R9.reuse, 0x7ffffff8, RZ, 0xc0, !PT ;  /* 0x7ffffff809057812 */ /* 0x041fe200078ec0ff */
[----:B------:R-:W-:Y:S01]  /*0490*/  BSSY.RECONVERGENT B3, `(.L_x_6) ;  /* 0x0000043000037945 */ /* 0x000fe20003800200 */
[----:B------:R-:W-:Y:S01]  /*04a0*/  IMAD.MOV.U32 R3, RZ, RZ, R0 ;  /* 0x000000ffff037224 */ /* 0x000fe200078e0000 */
[----:B------:R-:W-:Y:S01]  /*04b0*/  LOP3.LUT R4, R9, 0x7ffffff8, RZ, 0xc0, !PT ;  /* 0x7ffffff809047812 */ /* 0x000fe200078ec0ff */
[----:B------:R-:W-:Y:S02]  /*04c0*/  IMAD.MOV.U32 R2, RZ, RZ, R7 ;  /* 0x000000ffff027224 */ /* 0x000fe400078e0007 */
[----:B------:R-:W-:-:S07]  /*04d0*/  IMAD.MOV R5, RZ, RZ, -R5 ;  /* 0x000000ffff057224 */ /* 0x000fce00078e0a05 */
.L_x_7:
[----:B------:R-:W0:Y:S01]  /*04e0*/  LDS.U8 R20, [R2+-0x3] ;  /* 0xfffffd0002147984 */ /* 0x000e220000000000 */
[----:B------:R-:W-:Y:S01]  /*04f0*/  IMAD.MOV.U32 R26, RZ, RZ, RZ ;  /* 0x000000ffff1a7224 */ /* 0x000fe200078e00ff */
[----:B------:R-:W-:Y:S01]  /*0500*/  LOP3.LUT R19, R19, 0xff, RZ, 0xc0, !PT ;  /* 0x000000ff13137812 */ /* 0x000fe200078ec0ff */
[----:B------:R-:W-:Y:S01]  /*0510*/  VIADD R5, R5, 0x8 ;  /* 0x0000000805057836 */ /* 0x000fe20000000000 */
[----:B------:R-:W1:Y:S04]  /*0520*/  LDS.U8 R21, [R2+-0x2] ;  /* 0xfffffe0002157984 */ /* 0x000e680000000000 */
[----:B------:R-:W2:Y:S04]  /*0530*/  LDS.U8 R22, [R2+-0x1] ;  /* 0xffffff0002167984 */ /* 0x000ea80000000000 */
[----:B------:R-:W3:Y:S04]  /*0540*/  LDS.U8 R23, [R2] ;  /* 0x0000000002177984 */ /* 0x000ee80000000000 */
[----:B------:R-:W-:Y:S04]  /*0550*/  LDS.U8 R24, [R2+0x2] ;  /* 0x0000020002187984 */ /* 0x000fe80000000000 */
[----:B------:R-:W-:Y:S01]  /*0560*/  LDS.U8 R27, [R2+0x3] ;  /* 0x00000300021b7984 */ /* 0x000fe20000000000 */
[----:B0-----:R-:W-:-:S02]  /*0570*/  ISETP.NE.AND P6, PT, R20, RZ, PT ;  /* 0x000000ff1400720c */ /* 0x001fc40003fc5270 */
[----:B-1----:R-:W-:Y:S02]  /*0580*/  ISETP.NE.AND P4, PT, R21, RZ, PT ;  /* 0x000000ff1500720c */ /* 0x002fe40003f85270 */
[----:B--2---:R-:W-:Y:S02]  /*0590*/  ISETP.NE.AND P5, PT, R22, RZ, PT ;  /* 0x000000ff1600720c */ /* 0x004fe40003fa5270 */
[----:B---3--:R-:W-:-:S07]  /*05a0*/  ISETP.NE.AND P2, PT, R23, RZ, PT ;  /* 0x000000ff1700720c */ /* 0x008fce0003f45270 */
[----:B------:R-:W0:Y:S04]  /*05b0*/  @P6 LDS.U8 R20, [R3+-0x80] ;  /* 0xffff800003146984 */ /* 0x000e280000000000 */
[----:B------:R-:W1:Y:S04]  /*05c0*/  @P4 LDS.U8 R22, [R3+-0x60] ;  /* 0xffffa00003164984 */ /* 0x000e680000000000 */
[----:B------:R-:W2:Y:S04]  /*05d0*/  @P5 LDS.U8 R21, [R3+-0x40] ;  /* 0xffffc00003155984 */ /* 0x000ea80000000000 */
[----:B------:R-:W-:Y:S01]  /*05e0*/  @P2 LDS.U8 R23, [R3+-0x20] ;  /* 0xffffe00003172984 */ /* 0x000fe20000000000 */
[----:B0-----:R-:W-:-:S03]  /*05f0*/  @P6 ISETP.NE.AND P3, PT, R20, RZ, PT ;  /* 0x000000ff1400620c */ /* 0x001fc60003f65270 */
[----:B------:R-:W0:Y:S01]  /*0600*/  LDS.U8 R20, [R2+0x1] ;  /* 0x0000010002147984 */ /* 0x000e220000000000 */
[----:B------:R-:W-:Y:S02]  /*0610*/  @P6 SEL R26, RZ, 0x1, !P3 ;  /* 0x00000001ff1a6807 */ /* 0x000fe40005800000 */
[----:B-1----:R-:W-:Y:S02]  /*0620*/  @P4 ISETP.NE.AND P6, PT, R22, RZ, PT ;  /* 0x000000ff1600420c */ /* 0x002fe40003fc5270 */
[----:B------:R-:W-:Y:S01]  /*0630*/  LOP3.LUT P3, RZ, R26, R19, RZ, 0xfc, !PT ;  /* 0x000000131aff7212 */ /* 0x000fe2000786fcff */
[----:B------:R-:W-:Y:S01]  /*0640*/  IMAD.MOV.U32 R19, RZ, RZ, RZ ;  /* 0x000000ffff137224 */ /* 0x000fe200078e00ff */
[----:B------:R1:W3:Y:S01]  /*0650*/  LDS.U8 R26, [R2+0x4] ;  /* 0x00000400021a7984 */ /* 0x0002e20000000000 */
[----:B------:R-:W-:Y:S02]  /*0660*/  @P4 SEL R19, RZ, 0x1, !P6 ;  /* 0x00000001ff134807 */ /* 0x000fe40007000000 */
[----:B--2---:R-:W-:Y:S01]  /*0670*/  @P5 ISETP.NE.AND P6, PT, R21, RZ, PT ;  /* 0x000000ff1500520c */ /* 0x004fe20003fc5270 */
[----:B-1----:R-:W-:Y:S01]  /*0680*/  VIADD R2, R2, 0x8 ;  /* 0x0000000802027836 */ /* 0x002fe20000000000 */
[----:B0-----:R-:W-:-:S02]  /*0690*/  ISETP.NE.AND P4, PT, R20, RZ, PT ;  /* 0x000000ff1400720c */ /* 0x001fc40003f85270 */
[----:B------:R-:W-:Y:S02]  /*06a0*/  CS2R R20, SRZ ;  /* 0x0000000000147805 */ /* 0x000fe4000001ff00 */
[----:B------:R-:W-:Y:S02]  /*06b0*/  @P5 SEL R20, RZ, 0x1, !P6 ;  /* 0x00000001ff145807 */ /* 0x000fe40007000000 */
[----:B------:R-:W-:Y:S02]  /*06c0*/  @P2 ISETP.NE.AND P6, PT, R23, RZ, PT ;  /* 0x000000ff1700220c */ /* 0x000fe40003fc5270 */
[----:B------:R-:W-:Y:S02]  /*06d0*/  ISETP.NE.AND P5, PT, R24, RZ, PT ;  /* 0x000000ff1800720c */ /* 0x000fe40003fa5270 */
[----:B------:R-:W-:Y:S02]  /*06e0*/  @P2 SEL R21, RZ, 0x1, !P6 ;  /* 0x00000001ff152807 */ /* 0x000fe40007000000 */
[----:B------:R-:W-:Y:S01]  /*06f0*/  ISETP.NE.AND P2, PT, R27, RZ, PT ;  /* 0x000000ff1b00720c */ /* 0x000fe20003f45270 */
[----:B------:R-:W0:Y:S01]  /*0700*/  @P4 LDS.U8 R28, [R3] ;  /* 0x00000000031c4984 */ /* 0x000e220000000000 */
[----:B---3--:R-:W-:-:S02]  /*0710*/  ISETP.NE.AND P6, PT, R26, RZ, PT ;  /* 0x000000ff1a00720c */ /* 0x008fc40003fc5270 */
[----:B------:R-:W-:-:S05]  /*0720*/  SEL R24, RZ, 0x1, !P3 ;  /* 0x00000001ff187807 */ /* 0x000fca0005800000 */
[----:B------:R-:W1:Y:S01]  /*0730*/  @P5 LDS.U8 R22, [R3+0x20] ;  /* 0x0000200003165984 */ /* 0x000e620000000000 */
[----:B------:R-:W-:-:S03]  /*0740*/  LOP3.LUT R27, R19, R24, RZ, 0xfc, !PT ;  /* 0x00000018131b7212 */ /* 0x000fc600078efcff */
[----:B------:R-:W2:Y:S01]  /*0750*/  @P2 LDS.U8 R23, [R3+0x40] ;  /* 0x0000400003172984 */ /* 0x000ea20000000000 */
[----:B------:R-:W-:Y:S01]  /*0760*/  LOP3.LUT R24, R20, R27, RZ, 0xfc, !PT ;  /* 0x0000001b14187212 */ /* 0x000fe200078efcff */
[----:B------:R-:W-:Y:S02]  /*0770*/  IMAD.MOV.U32 R20, RZ, RZ, RZ ;  /* 0x000000ffff147224 */ /* 0x000fe400078e00ff */
[----:B------:R3:W4:Y:S01]  /*0780*/  @P6 LDS.U8 R19, [R3+0x60] ;  /* 0x0000600003136984 */ /* 0x0007220000000000 */
[----:B------:R-:W-:Y:S01]  /*0790*/  LOP3.LUT R27, R21, R24, RZ, 0xfc, !PT ;  /* 0x00000018151b7212 */ /* 0x000fe200078efcff */
[----:B------:R-:W-:Y:S02]  /*07a0*/  IMAD.MOV.U32 R21, RZ, RZ, RZ ;  /* 0x000000ffff157224 */ /* 0x000fe400078e00ff */
[----:B---3--:R-:W-:Y:S01]  /*07b0*/  VIADD R3, R3, 0x100 ;  /* 0x0000010003037836 */ /* 0x008fe20000000000 */
[----:B0-----:R-:W-:-:S04]  /*07c0*/  @P4 ISETP.NE.AND P3, PT, R28, RZ, PT ;  /* 0x000000ff1c00420c */ /* 0x001fc80003f65270 */
[----:B------:R-:W-:Y:S02]  /*07d0*/  @P4 SEL R20, RZ, 0x1, !P3 ;  /* 0x00000001ff144807 */ /* 0x000fe40005800000 */
[----:B-1----:R-:W-:Y:S02]  /*07e0*/  @P5 ISETP.NE.AND P3, PT, R22, RZ, PT ;  /* 0x000000ff1600520c */ /* 0x002fe40003f65270 */
[----:B------:R-:W-:Y:S02]  /*07f0*/  LOP3.LUT R22, R20, R27, RZ, 0xfc, !PT ;  /* 0x0000001b14167212 */ /* 0x000fe400078efcff */
[----:B------:R-:W-:Y:S02]  /*0800*/  @P5 SEL R21, RZ, 0x1, !P3 ;  /* 0x00000001ff155807 */ /* 0x000fe40005800000 */
[----:B--2---:R-:W-:Y:S02]  /*0810*/  @P2 ISETP.NE.AND P3, PT, R23, RZ, PT ;  /* 0x000000ff1700220c */ /* 0x004fe40003f65270 */
[----:B------:R-:W-:-:S02]  /*0820*/  PRMT R20, RZ, 0x7610, R20 ;  /* 0x00007610ff147816 */ /* 0x000fc40000000014 */
[----:B------:R-:W-:Y:S02]  /*0830*/  @P2 SEL R20, RZ, 0x1, !P3 ;  /* 0x00000001ff142807 */ /* 0x000fe40005800000 */
[----:B------:R-:W-:Y:S02]  /*0840*/  ISETP.NE.AND P2, PT, R5, RZ, PT ;  /* 0x000000ff0500720c */ /* 0x000fe40003f45270 */
[----:B------:R-:W-:Y:S02]  /*0850*/  LOP3.LUT R21, R21, R22, RZ, 0xfc, !PT ;  /* 0x0000001615157212 */ /* 0x000fe400078efcff */
[----:B----4-:R-:W-:Y:S02]  /*0860*/  @P6 ISETP.NE.AND P4, PT, R19, RZ, PT ;  /* 0x000000ff1300620c */ /* 0x010fe40003f85270 */
[----:B------:R-:W-:Y:S02]  /*0870*/  PRMT R19, RZ, 0x7610, R19 ;  /* 0x00007610ff137816 */ /* 0x000fe40000000013 */
[----:B------:R-:W-:-:S02]  /*0880*/  @P6 SEL R19, RZ, 0x1, !P4 ;  /* 0x00000001ff136807 */ /* 0x000fc40006000000 */
[----:B------:R-:W-:-:S04]  /*0890*/  LOP3.LUT R20, R20, R21, RZ, 0xfc, !PT ;  /* 0x0000001514147212 */ /* 0x000fc800078efcff */
[----:B------:R-:W-:Y:S01]  /*08a0*/  LOP3.LUT R19, R19, R20, RZ, 0xfc, !PT ;  /* 0x0000001413137212 */ /* 0x000fe200078efcff */
[----:B------:R-:W-:Y:S06]  /*08b0*/  @P2 BRA `(.L_x_7) ;  /* 0xfffffffc00082947 */ /* 0x000fec000383ffff */
[----:B------:R-:W-:Y:S05]  /*08c0*/  BSYNC.RECONVERGENT B3 ;  /* 0x0000000000037941 */ /* 0x000fea0003800200 */
.L_x_6:
[----:B------:R-:W-:Y:S05]  /*08d0*/  BSYNC.RECONVERGENT B2 ;  /* 0x0000000000027941 */ /* 0x000fea0003800200 */
.L_x_5:
[----:B------:R-:W-:-:S13]  /*08e0*/  ISETP.NE.AND P2, PT, R25, RZ, PT ;  /* 0x000000ff1900720c */ /* 0x000fda0003f45270 */
[----:B------:R-:W-:Y:S05]  /*08f0*/  @!P2 BRA `(.L_x_4) ;  /* 0x000000040038a947 */ /* 0x000fea0003800000 */
[----:B------:R-:W-:Y:S01]  /*0900*/  ISETP.GE.U32.AND P3, PT, R25, 0x4, PT ;  /* 0x000000041900780c */ /* 0x000fe20003f66070 */
[----:B------:R-:W-:Y:S01]  /*0910*/  BSSY.RECONVERGENT B2, `(.L_x_8) ;  /* 0x0000026000027945 */ /* 0x000fe20003800200 */
[----:B0-----:R-:W-:-:S04]  /*0920*/  LOP3.LUT R21, R9, 0x3, RZ, 0xc0, !PT ;  /* 0x0000000309157812 */ /* 0x001fc800078ec0ff */
[----:B------:R-:W-:-:S07]  /*0930*/  ISETP.NE.AND P2, PT, R21, RZ, PT ;  /* 0x000000ff1500720c */ /* 0x000fce0003f45270 */
[----:B------:R-:W-:Y:S06]  /*0940*/  @!P3 BRA `(.L_x_9) ;  /* 0x000000000088b947 */ /* 0x000fec0003800000 */
[----:B------:R-:W-:Y:S01]  /*0950*/  IMAD.IADD R22, R11, 0x1, R4 ;  /* 0x000000010b167824 */ /* 0x000fe200078e0204 */
[----:B------:R-:W-:Y:S01]  /*0960*/  LOP3.LUT R19, R19, 0xff, RZ, 0xc0, !PT ;  /* 0x000000ff13137812 */ /* 0x000fe200078ec0ff */
[C---:B------:R-:W-:Y:S02]  /*0970*/  IMAD R23, R4.reuse, 0x20, R10 ;  /* 0x0000002004177824 */ /* 0x040fe400078e020a */
[----:B------:R-:W-:Y:S01]  /*0980*/  VIADD R4, R4, 0x4 ;  /* 0x0000000404047836 */ /* 0x000fe20000000000 */
[----:B------:R-:W0:Y:S04]  /*0990*/  LDS.U8 R2, [R22] ;  /* 0x0000000016027984 */ /* 0x000e280000000000 */
[----:B------:R-:W1:Y:S04]  /*09a0*/  LDS.U8 R3, [R22+0x1] ;  /* 0x0000010016037984 */ /* 0x000e680000000000 */
[----:B------:R-:W2:Y:S04]  /*09b0*/  LDS.U8 R5, [R22+0x2] ;  /* 0x0000020016057984 */ /* 0x000ea80000000000 */
[----:B------:R-:W-:Y:S01]  /*09c0*/  LDS.U8 R20, [R22+0x3] ;  /* 0x0000030016147984 */ /* 0x000fe20000000000 */
[----:B0-----:R-:W-:-:S02]  /*09d0*/  ISETP.NE.AND P6, PT, R2, RZ, PT ;  /* 0x000000ff0200720c */ /* 0x001fc40003fc5270 */
[----:B-1----:R-:W-:Y:S02]  /*09e0*/  ISETP.NE.AND P4, PT, R3, RZ, PT ;  /* 0x000000ff0300720c */ /* 0x002fe40003f85270 */
[----:B--2---:R-:W-:-:S09]  /*09f0*/  ISETP.NE.AND P3, PT, R5, RZ, PT ;  /* 0x000000ff0500720c */ /* 0x004fd20003f65270 */
[----:B------:R-:W0:Y:S04]  /*0a00*/  @P6 LDS.U8 R2, [R23] ;  /* 0x0000000017026984 */ /* 0x000e280000000000 */
[----:B------:R-:W1:Y:S04]  /*0a10*/  @P4 LDS.U8 R3, [R23+0x20] ;  /* 0x0000200017034984 */ /* 0x000e680000000000 */
[----:B------:R-:W2:Y:S01]  /*0a20*/  @P3 LDS.U8 R5, [R23+0x40] ;  /* 0x0000400017053984 */ /* 0x000ea20000000000 */
[----:B0-----:R-:W-:Y:S01]  /*0a30*/  @P6 ISETP.NE.AND P5, PT, R2, RZ, PT ;  /* 0x000000ff0200620c */ /* 0x001fe20003fa5270 */
[----:B------:R-:W-:-:S03]  /*0a40*/  IMAD.MOV.U32 R2, RZ, RZ, RZ ;  /* 0x000000ffff027224 */ /* 0x000fc600078e00ff */
[----:B------:R-:W-:Y:S02]  /*0a50*/  @P6 SEL R2, RZ, 0x1, !P5 ;  /* 0x00000001ff026807 */ /* 0x000fe40006800000 */
[----:B------:R-:W-:Y:S02]  /*0a60*/  ISETP.NE.AND P5, PT, R20, RZ, PT ;  /* 0x000000ff1400720c */ /* 0x000fe40003fa5270 */
[----:B-1----:R-:W-:Y:S02]  /*0a70*/  @P4 ISETP.NE.AND P6, PT, R3, RZ, PT ;  /* 0x000000ff0300420c */ /* 0x002fe40003fc5270 */
[----:B------:R-:W-:Y:S02]  /*0a80*/  PRMT R3, RZ, 0x7610, R3 ;  /* 0x00007610ff037816 */ /* 0x000fe40000000003 */
[----:B------:R-:W-:Y:S02]  /*0a90*/  @P4 SEL R3, RZ, 0x1, !P6 ;  /* 0x00000001ff034807 */ /* 0x000fe40007000000 */
[----:B------:R-:W-:-:S04]  /*0aa0*/  LOP3.LUT P4, RZ, R2, R19, RZ, 0xfc, !PT ;  /* 0x0000001302ff7212 */ /* 0x000fc8000788fcff */
[----:B------:R-:W-:Y:S01]  /*0ab0*/  SEL R2, RZ, 0x1, !P4 ;  /* 0x00000001ff027807 */ /* 0x000fe20006000000 */
[----:B------:R-:W0:Y:S01]  /*0ac0*/  @P5 LDS.U8 R20, [R23+0x60] ;  /* 0x0000600017145984 */ /* 0x000e220000000000 */
[----:B--2---:R-:W-:Y:S02]  /*0ad0*/  @P3 ISETP.NE.AND P4, PT, R5, RZ, PT ;  /* 0x000000ff0500320c */ /* 0x004fe40003f85270 */
[----:B------:R-:W-:Y:S02]  /*0ae0*/  PRMT R5, RZ, 0x7610, R5 ;  /* 0x00007610ff057816 */ /* 0x000fe40000000005 */
[----:B------:R-:W-:Y:S02]  /*0af0*/  LOP3.LUT R22, R3, R2, RZ, 0xfc, !PT ;  /* 0x0000000203167212 */ /* 0x000fe400078efcff */
[----:B------:R-:W-:Y:S02]  /*0b00*/  @P3 SEL R5, RZ, 0x1, !P4 ;  /* 0x00000001ff053807 */ /* 0x000fe40006000000 */
[----:B------:R-:W-:-:S02]  /*0b10*/  PRMT R2, RZ, 0x7610, R2 ;  /* 0x00007610ff027816 */ /* 0x000fc40000000002 */
[----:B------:R-:W-:Y:S02]  /*0b20*/  LOP3.LUT R5, R5, R22, RZ, 0xfc, !PT ;  /* 0x0000001605057212 */ /* 0x000fe400078efcff */
[----:B0-----:R-:W-:-:S04]  /*0b30*/  @P5 ISETP.NE.AND P6, PT, R20, RZ, PT ;  /* 0x000000ff1400520c */ /* 0x001fc80003fc5270 */
[----:B------:R-:W-:-:S04]  /*0b40*/  @P5 SEL R2, RZ, 0x1, !P6 ;  /* 0x00000001ff025807 */ /* 0x000fc80007000000 */
[----:B------:R-:W-:-:S04]  /*0b50*/  LOP3.LUT R2, R2, R5, RZ, 0xfc, !PT ;  /* 0x0000000502027212 */ /* 0x000fc800078efcff */
[----:B------:R-:W-:-:S07]  /*0b60*/  PRMT R19, R2, 0x7610, R19 ;  /* 0x0000761002137816 */ /* 0x000fce0000000013 */
.L_x_9:
[----:B------:R-:W-:Y:S05]  /*0b70*/  BSYNC.RECONVERGENT B2 ;  /* 0x0000000000027941 */ /* 0x000fea0003800200 */
.L_x_8:
[----:B------:R-:W-:Y:S05]  /*0b80*/  @!P2 BRA `(.L_x_4) ;  /* 0x000000000094a947 */ /* 0x000fea0003800000 */
[----:B------:R-:W-:Y:S01]  /*0b90*/  ISETP.NE.AND P3, PT, R21, 0x1, PT ;  /* 0x000000011500780c */ /* 0x000fe20003f65270 */
[----:B------:R-:W-:Y:S01]  /*0ba0*/  BSSY.RECONVERGENT B2, `(.L_x_10) ;  /* 0x0000018000027945 */ /* 0x000fe20003800200 */
[----:B------:R-:W-:-:S04]  /*0bb0*/  LOP3.LUT R2, R9, 0x1, RZ, 0xc0, !PT ;  /* 0x0000000109027812 */ /* 0x000fc800078ec0ff */
[----:B------:R-:W-:-:S07]  /*0bc0*/  ISETP.NE.U32.AND P2, PT, R2, 0x1, PT ;  /* 0x000000010200780c */ /* 0x000fce0003f45070 */
[----:B------:R-:W-:Y:S06]  /*0bd0*/  @!P3 BRA `(.L_x_11) ;  /* 0x000000000050b947 */ /* 0x000fec0003800000 */
[----:B------:R-:W-:Y:S01]  /*0be0*/  IMAD.IADD R20, R11, 0x1, R4 ;  /* 0x000000010b147824 */ /* 0x000fe200078e0204 */
[----:B------:R-:W-:Y:S01]  /*0bf0*/  LOP3.LUT R19, R19, 0xff, RZ, 0xc0, !PT ;  /* 0x000000ff13137812 */ /* 0x000fe200078ec0ff */
[C---:B------:R-:W-:Y:S02]  /*0c00*/  IMAD R21, R4.reuse, 0x20, R10 ;  /* 0x0000002004157824 */ /* 0x040fe400078e020a */
[----:B------:R-:W-:Y:S01]  /*0c10*/  VIADD R4, R4, 0x2 ;  /* 0x0000000204047836 */ /* 0x000fe20000000000 */
[----:B------:R-:W0:Y:S04]  /*0c20*/  LDS.U8 R3, [R20] ;  /* 0x0000000014037984 */ /* 0x000e280000000000 */
[----:B------:R-:W1:Y:S01]  /*0c30*/  LDS.U8 R2, [R20+0x1] ;  /* 0x0000010014027984 */ /* 0x000e620000000000 */
[----:B0-----:R-:W-:-:S02]  /*0c40*/  ISETP.NE.AND P5, PT, R3, RZ, PT ;  /* 0x000000ff0300720c */ /* 0x001fc40003fa5270 */
[----:B-1----:R-:W-:Y:S01]  /*0c50*/  ISETP.NE.AND P3, PT, R2, RZ, PT ;  /* 0x000000ff0200720c */ /* 0x002fe20003f65270 */
[----:B------:R-:W-:-:S10]  /*0c60*/  IMAD.MOV.U32 R2, RZ, RZ, RZ ;  /* 0x000000ffff027224 */ /* 0x000fd400078e00ff */
[----:B------:R-:W0:Y:S04]  /*0c70*/  @P5 LDS.U8 R3, [R21] ;  /* 0x0000000015035984 */ /* 0x000e280000000000 */
[----:B------:R-:W1:Y:S01]  /*0c80*/  @P3 LDS.U8 R5, [R21+0x20] ;  /* 0x0000200015053984 */ /* 0x000e620000000000 */
[----:B0-----:R-:W-:Y:S02]  /*0c90*/  @P5 ISETP.NE.AND P4, PT, R3, RZ, PT ;  /* 0x000000ff0300520c */ /* 0x001fe40003f85270 */
[----:B------:R-:W-:Y:S02]  /*0ca0*/  PRMT R3, RZ, 0x7610, R3 ;  /* 0x00007610ff037816 */ /* 0x000fe40000000003 */
[----:B------:R-:W-:Y:S02]  /*0cb0*/  @P5 SEL R2, RZ, 0x1, !P4 ;  /* 0x00000001ff025807 */ /* 0x000fe40006000000 */
[----:B-1----:R-:W-:-:S02]  /*0cc0*/  @P3 ISETP.NE.AND P4, PT, R5, RZ, PT ;  /* 0x000000ff0500320c */ /* 0x002fc40003f85270 */
[----:B------:R-:W-:Y:S02]  /*0cd0*/  LOP3.LUT P5, RZ, R2, R19, RZ, 0xfc, !PT ;  /* 0x0000001302ff7212 */ /* 0x000fe400078afcff */
[----:B------:R-:W-:Y:S02]  /*0ce0*/  @P3 SEL R3, RZ, 0x1, !P4 ;  /* 0x00000001ff033807 */ /* 0x000fe40006000000 */
[----:B------:R-:W-:-:S04]  /*0cf0*/  SEL R2, RZ, 0x1, !P5 ;  /* 0x00000001ff027807 */ /* 0x000fc80006800000 */
[----:B------:R-:W-:-:S04]  /*0d00*/  LOP3.LUT R2, R3, R2, RZ, 0xfc, !PT ;  /* 0x0000000203027212 */ /* 0x000fc800078efcff */
[----:B------:R-:W-:-:S07]  /*0d10*/  PRMT R19, R2, 0x7610, R19 ;  /* 0x0000761002137816 */ /* 0x000fce0000000013 */
.L_x_11:
[----:B------:R-:W-:Y:S05]  /*0d20*/  BSYNC.RECONVERGENT B2 ;  /* 0x0000000000027941 */ /* 0x000fea0003800200 */
.L_x_10:
[----:B------:R-:W-:Y:S05]  /*0d30*/  @P2 BRA `(.L_x_4) ;  /* 0x0000000000282947 */ /* 0x000fea0003800000 */
[----:B------:R-:W-:-:S06]  /*0d40*/  IMAD.IADD R2, R11, 0x1, R4 ;  /* 0x000000010b027824 */ /* 0x000fcc00078e0204 */
[----:B------:R-:W0:Y:S02]  /*0d50*/  LDS.U8 R2, [R2] ;  /* 0x0000000002027984 */ /* 0x000e240000000000 */
[----:B0-----:R-:W-:-:S13]  /*0d60*/  ISETP.NE.AND P3, PT, R2, RZ, PT ;  /* 0x000000ff0200720c */ /* 0x001fda0003f65270 */
[----:B------:R-:W-:Y:S02]  /*0d70*/  @P3 IMAD R3, R4, 0x20, R10 ;  /* 0x0000002004033824 */ /* 0x000fe400078e020a */
[----:B------:R-:W-:-:S04]  /*0d80*/  IMAD.MOV.U32 R4, RZ, RZ, RZ ;  /* 0x000000ffff047224 */ /* 0x000fc800078e00ff */
[----:B------:R-:W0:Y:S02]  /*0d90*/  @P3 LDS.U8 R3, [R3] ;  /* 0x0000000003033984 */ /* 0x000e240000000000 */
[----:B0-----:R-:W-:-:S04]  /*0da0*/  @P3 ISETP.NE.AND P2, PT, R3, RZ, PT ;  /* 0x000000ff0300320c */ /* 0x001fc80003f45270 */
[----:B------:R-:W-:-:S04]  /*0db0*/  @P3 SEL R4, RZ, 0x1, !P2 ;  /* 0x00000001ff043807 */ /* 0x000fc80005000000 */
[----:B------:R-:W-:-:S04]  /*0dc0*/  LOP3.LUT P2, RZ, R4, 0xff, R19, 0xf8, !PT ;  /* 0x000000ff04ff7812 */ /* 0x000fc8000784f813 */
[----:B------:R-:W-:-:S09]  /*0dd0*/  SEL R19, RZ, 0x1, !P2 ;  /* 0x00000001ff137807 */ /* 0x000fd20005000000 */
.L_x_4:
[----:B------:R-:W-:Y:S05]  /*0de0*/  BSYNC.RECONVERGENT B0 ;  /* 0x0000000000007941 */ /* 0x000fea0003800200 */
.L_x_3:
[----:B------:R-:W-:-:S07]  /*0df0*/  VIADD R8, R8, 0xffffffe0 ;  /* 0xffffffe008087836 */ /* 0x000fce0000000000 */
.L_x_2:
[----:B------:R-:W-:Y:S05]  /*0e00*/  BSYNC.RECONVERGENT B1 ;  /* 0x0000000000017941 */ /* 0x000fea0003800200 */
.L_x_1:
[----:B------:R-:W-:Y:S06]  /*0e10*/  BAR.SYNC.DEFER_BLOCKING 0x0 ;  /* 0x0000000000007b1d */ /* 0x000fec0000010000 */
[----:B------:R-:W-:Y:S05]  /*0e20*/  @P1 BRA `(.L_x_12) ;  /* 0xfffffff400001947 */ /* 0x000fea000383ffff */
.L_x_0:
[----:B------:R-:W1:Y:S01]  /*0e30*/  LDCU UR4, c[0x0][0x39c] ;  /* 0x00007380ff0477ac */ /* 0x000e620008000800 */
[----:B------:R-:W2:Y:S01]  /*0e40*/  LDCU UR6, c[0x0][0x3a0] ;  /* 0x00007400ff0677ac */ /* 0x000ea20008000800 */
[----:B-1----:R-:W-:-:S04]  /*0e50*/  ISETP.GE.AND P0, PT, R15, UR4, PT ;  /* 0x000000040f007c0c */ /* 0x002fc8000bf06270 */
[----:B--2---:R-:W-:-:S13]  /*0e60*/  ISETP.GE.OR P0, PT, R16, UR6, P0 ;  /* 0x0000000610007c0c */ /* 0x004fda0008706670 */
[----:B------:R-:W-:Y:S05]  /*0e70*/  @P0 EXIT ;  /* 0x000000000000094d */ /* 0x000fea0003800000 */
[----:B------:R-:W0:Y:S01]  /*0e80*/  LDCU.64 UR4, c[0x0][0x390] ;  /* 0x00007200ff0477ac */ /* 0x000e220008000a00 */
[----:B------:R-:W-:-:S05]  /*0e90*/  IMAD R15, R15, UR6, R16 ;  /* 0x000000060f0f7c24 */ /* 0x000fca000f8e0210 */
[----:B0-----:R-:W-:-:S04]  /*0ea0*/  IADD3 R2, P0, PT, R15, UR4, RZ ;  /* 0x000000040f027c10 */ /* 0x001fc8000ff1e0ff */
[----:B------:R-:W-:-:S05]  /*0eb0*/  LEA.HI.X.SX32 R3, R15, UR5, 0x1, P0 ;  /* 0x000000050f037c11 */ /* 0x000fca00080f0eff */
[----:B------:R-:W-:Y:S01]  /*0ec0*/  STG.E.U8 desc[UR8][R2.64], R19 ;  /* 0x0000001302007986 */ /* 0x000fe2000c101108 */
[----:B------:R-:W-:Y:S05]  /*0ed0*/  EXIT ;  /* 0x000000000000794d */ /* 0x000fea0003800000 */
.L_x_13:
[----:B------:R-:W-:-:S00]  /*0ee0*/  BRA `(.L_x_13) ;  /* 0xfffffffc00fc7947 */ /* 0x000fc0000383ffff */
[----:B------:R-:W-:-:S00]  /*0ef0*/  NOP ;  /* 0x0000000000007918 */ /* 0x000fc00000000000 */
        /* <DEDUP_REMOVED lines=8> */
.L_x_14:


//--------------------- .nv.shared._Z10matrix_mulPbS_S_iiii --------------------------
	.section	.nv.shared._Z10matrix_mulPbS_S_iiii,"aw",@nobits
	.sectionflags	@""
.nv.shared._Z10matrix_mulPbS_S_iiii:
	.zero		3072


//--------------------- .nv.shared.reserved.0     --------------------------
	.section	.nv.shared.reserved.0,"aw",@nobits
	.weak		__nv_reservedSMEM_offset_0_alias
	.size		__nv_reservedSMEM_offset_0_alias, 0, 64
	.other		__nv_reservedSMEM_offset_0_alias,@"STO_CUDA_RESERVED_SHARED STV_DEFAULT"
__nv_reservedSMEM_offset_0_alias:
	.zero		0
	.zero		64


//--------------------- .nv.constant0._Z10matrix_mulPbS_S_iiii --------------------------
	.section	.nv.constant0._Z10matrix_mulPbS_S_iiii,"a",@progbits
	.sectionflags	@""
	.align	4
.nv.constant0._Z10matrix_mulPbS_S_iiii:
	.zero		936


//--------------------- SYMBOLS --------------------------

	.type		.nv.reservedSmem.offset0,@object
	.size		.nv.reservedSmem.offset0,0x4
	.type		.nv.reservedSmem.cap,@object
	.size		.nv.reservedSmem.cap,0x4
